	.headerflags	@"EF_CUDA_TEXMODE_UNIFIED EF_CUDA_64BIT_ADDRESS EF_CUDA_ACCELERATORS EF_CUDA_SM90 EF_CUDA_VIRTUAL_SM(EF_CUDA_SM90)"
	.elftype	@"ET_EXEC"


//--------------------- .nv.info                  --------------------------
	.section	.nv.info,"",@"SHT_CUDA_INFO"
	.align	4


	//----- nvinfo : EIATTR_REGCOUNT
	.align		4
        /*0000*/ 	.byte	0x04, 0x2f
        /*0002*/ 	.short	(.L_1 - .L_0)
	.align		4
.L_0:
        /*0004*/ 	.word	index@(triton_poi_fused_zeros_like_0)
        /*0008*/ 	.word	0x00000008


	//----- nvinfo : EIATTR_MIN_STACK_SIZE
	.align		4
.L_1:
        /*000c*/ 	.byte	0x04, 0x12
        /*000e*/ 	.short	(.L_3 - .L_2)
	.align		4
.L_2:
        /*0010*/ 	.word	index@(triton_poi_fused_zeros_like_0)
        /*0014*/ 	.word	0x00000000


	//----- nvinfo : EIATTR_FRAME_SIZE
	.align		4
.L_3:
        /*0018*/ 	.byte	0x04, 0x11
        /*001a*/ 	.short	(.L_5 - .L_4)
	.align		4
.L_4:
        /*001c*/ 	.word	index@(triton_poi_fused_zeros_like_0)
        /*0020*/ 	.word	0x00000000


	//----- nvinfo : EIATTR_MIN_STACK_SIZE
	.align		4
.L_5:
        /*0024*/ 	.byte	0x04, 0x12
        /*0026*/ 	.short	(.L_7 - .L_6)
	.align		4
.L_6:
        /*0028*/ 	.word	index@(triton_poi_fused_zeros_like_0)
        /*002c*/ 	.word	0x00000000
.L_7:


//--------------------- .nv.info.triton_poi_fused_zeros_like_0 --------------------------
	.section	.nv.info.triton_poi_fused_zeros_like_0,"",@"SHT_CUDA_INFO"
	.sectionflags	@""
	.align	4


	//----- nvinfo : EIATTR_CUDA_API_VERSION
	.align		4
        /*0000*/ 	.byte	0x04, 0x37
        /*0002*/ 	.short	(.L_9 - .L_8)
.L_8:
        /*0004*/ 	.word	0x0000007c


	//----- nvinfo : EIATTR_KPARAM_INFO
	.align		4
.L_9:
        /*0008*/ 	.byte	0x04, 0x17
        /*000a*/ 	.short	(.L_11 - .L_10)
.L_10:
        /*000c*/ 	.word	0x00000000
        /*0010*/ 	.short	0x0001
        /*0012*/ 	.short	0x0008
        /*0014*/ 	.byte	0x00, 0xf0, 0x11, 0x00


	//----- nvinfo : EIATTR_KPARAM_INFO
	.align		4
.L_11:
        /*0018*/ 	.byte	0x04, 0x17
        /*001a*/ 	.short	(.L_13 - .L_12)
.L_12:
        /*001c*/ 	.word	0x00000000
        /*0020*/ 	.short	0x0000
        /*0022*/ 	.short	0x0000
        /*0024*/ 	.byte	0x00, 0xf4, 0x21, 0x00


	//----- nvinfo : EIATTR_SPARSE_MMA_MASK
	.align		4
.L_13:
        /*0028*/ 	.byte	0x03, 0x50
        /*002a*/ 	.short	0x0000


	//----- nvinfo : EIATTR_MAXREG_COUNT
	.align		4
        /*002c*/ 	.byte	0x03, 0x1b
        /*002e*/ 	.short	0x00ff


	//----- nvinfo : EIATTR_EXIT_INSTR_OFFSETS
	.align		4
        /*0030*/ 	.byte	0x04, 0x1c
        /*0032*/ 	.short	(.L_15 - .L_14)


	//   ....[0]....
.L_14:
        /*0034*/ 	.word	0x00000090


	//   ....[1]....
        /*0038*/ 	.word	0x000000c0


	//----- nvinfo : EIATTR_REQNTID
	.align		4
.L_15:
        /*003c*/ 	.byte	0x04, 0x10
        /*003e*/ 	.short	(.L_17 - .L_16)
.L_16:
        /*0040*/ 	.word	0x00000080
        /*0044*/ 	.word	0x00000001
        /*0048*/ 	.word	0x00000001


	//----- nvinfo : EIATTR_CBANK_PARAM_SIZE
	.align		4
.L_17:
        /*004c*/ 	.byte	0x03, 0x19
        /*004e*/ 	.short	0x000c


	//----- nvinfo : EIATTR_PARAM_CBANK
	.align		4
        /*0050*/ 	.byte	0x04, 0x0a
        /*0052*/ 	.short	(.L_19 - .L_18)
	.align		4
.L_18:
        /*0054*/ 	.word	index@(.nv.constant0.triton_poi_fused_zeros_like_0)
        /*0058*/ 	.short	0x0210
        /*005a*/ 	.short	0x000c


	//----- nvinfo : EIATTR_SW_WAR
	.align		4
.L_19:
        /*005c*/ 	.byte	0x04, 0x36
        /*005e*/ 	.short	(.L_21 - .L_20)
.L_20:
        /*0060*/ 	.word	0x00000008
.L_21:


//--------------------- .nv.callgraph             --------------------------
	.section	.nv.callgraph,"",@"SHT_CUDA_CALLGRAPH"
	.align	4
	.sectionentsize	8
	.align		4
        /*0000*/ 	.word	0x00000000
	.align		4
        /*0004*/ 	.word	0xffffffff
	.align		4
        /*0008*/ 	.word	0x00000000
	.align		4
        /*000c*/ 	.word	0xfffffffe
	.align		4
        /*0010*/ 	.word	0x00000000
	.align		4
        /*0014*/ 	.word	0xfffffffd
	.align		4
        /*0018*/ 	.word	0x00000000
	.align		4
        /*001c*/ 	.word	0xfffffffc


//--------------------- .text.triton_poi_fused_zeros_like_0 --------------------------
	.section	.text.triton_poi_fused_zeros_like_0,"ax",@progbits
	.align	128
        .global         triton_poi_fused_zeros_like_0
        .type           triton_poi_fused_zeros_like_0,@function
        .size           triton_poi_fused_zeros_like_0,(.L_x_1 - triton_poi_fused_zeros_like_0)
        .other          triton_poi_fused_zeros_like_0,@"STO_CUDA_ENTRY STV_DEFAULT"
triton_poi_fused_zeros_like_0:
.text.triton_poi_fused_zeros_like_0:
[----:B------:R-:W0:Y:S02]  /*0000*/  LDC R1, c[0x0][0x28] ;  /* 0x00000a00ff017b82 */ /* 0x000e240000000800 */
[----:B------:R-:W1:Y:S01]  /*0010*/  S2R R0, SR_TID.X ;  /* 0x0000000000007919 */ /* 0x000e620000002100 */
[----:B------:R-:W2:Y:S01]  /*0020*/  LDC.64 R2, c[0x0][0x210] ;  /* 0x00008400ff027b82 */ /* 0x000ea20000000a00 */
[----:B------:R-:W3:Y:S01]  /*0030*/  S2R R5, SR_CTAID.X ;  /* 0x0000000000057919 */ /* 0x000ee20000002500 */
[----:B-1----:R-:W-:-:S05]  /*0040*/  IMAD.SHL.U32 R0, R0, 0x2, RZ ;  /* 0x0000000200007824 */ /* 0x002fca00078e00ff */
[----:B------:R-:W-:-:S04]  /*0050*/  LOP3.LUT R0, R0, 0xfe, RZ, 0xc0, !PT ;  /* 0x000000fe00007812 */ /* 0x000fc800078ec0ff */
[----:B---3--:R-:W-:-:S04]  /*0060*/  LEA R5, R5, R0, 0x8 ;  /* 0x0000000005057211 */ /* 0x008fc800078e40ff */
[C---:B------:R-:W-:Y:S01]  /*0070*/  ISETP.GE.AND P0, PT, R5.reuse, 0x100, PT ;  /* 0x000001000500780c */ /* 0x040fe20003f06270 */
[----:B--2---:R-:W-:-:S12]  /*0080*/  IMAD.WIDE R2, R5, 0x4, R2 ;  /* 0x0000000405027825 */ /* 0x004fd800078e0202 */
[----:B------:R-:W-:Y:S05]  /*0090*/  @P0 EXIT ;  /* 0x000000000000094d */ /* 0x000fea0003800000 */
[----:B------:R-:W-:Y:S02]  /*00a0*/  ULDC.64 UR4, c[0x0][0x208] ;  /* 0x0000820000047ab9 */ /* 0x000fe40000000a00 */
[----:B------:R-:W-:Y:S01]  /*00b0*/  STG.E.64 desc[UR4][R2.64], RZ ;  /* 0x000000ff02007986 */ /* 0x000fe2000c101b04 */
[----:B------:R-:W-:Y:S05]  /*00c0*/  EXIT ;  /* 0x000000000000794d */ /* 0x000fea0003800000 */
.L_x_0:
[----:B------:R-:W-:-:S00]  /*00d0*/  BRA `(.L_x_0) ;  /* 0xfffffffc00fc7947 */ /* 0x000fc0000383ffff */
[----:B------:R-:W-:-:S00]  /*00e0*/  NOP ;  /* 0x0000000000007918 */ /* 0x000fc00000000000 */
        /* <DEDUP_REMOVED lines=9> */
.L_x_1:


//--------------------- .nv.constant0.triton_poi_fused_zeros_like_0 --------------------------
	.section	.nv.constant0.triton_poi_fused_zeros_like_0,"a",@progbits
	.sectionflags	@""
	.align	4
.nv.constant0.triton_poi_fused_zeros_like_0:
	.zero		540
